//
// Generated by NVIDIA NVVM Compiler
//
// Compiler Build ID: CL-36424714
// Cuda compilation tools, release 13.0, V13.0.88
// Based on NVVM 20.0.0
//

.version 9.0
.target sm_100
.address_size 64

	// .globl	sumpool_kernel

.visible .entry sumpool_kernel(
	.param .u64 .ptr .align 1 sumpool_kernel_param_0,
	.param .u64 .ptr .align 1 sumpool_kernel_param_1
)
.maxntid 1024
{
	.reg .b16 	%rs<3>;
	.reg .b32 	%r<30>;
	.reg .b32 	%f<51>;
	.reg .b64 	%rd<17>;

	ld.param.u64 	%rd1, [sumpool_kernel_param_0];
	ld.param.u64 	%rd2, [sumpool_kernel_param_1];
	cvta.to.global.u64 	%rd3, %rd1;
	mov.u32 	%r1, %ctaid.x;
	mul.hi.u32 	%r2, %r1, -1851608123;
	shr.u32 	%r3, %r2, 7;
	shl.b32 	%r4, %r3, 18;
	mul.lo.s32 	%r5, %r3, 225;
	sub.s32 	%r6, %r1, %r5;
	shl.b32 	%r7, %r6, 2;
	mov.u32 	%r8, %tid.x;
	shr.u32 	%r9, %r8, 8;
	or.b32  	%r10, %r7, %r9;
	cvt.u16.u32 	%rs1, %r10;
	mul.hi.u16 	%rs2, %rs1, 4370;
	shl.b32 	%r11, %r1, 4;
	shr.u32 	%r12, %r8, 6;
	or.b32  	%r13, %r11, %r12;
	mul.hi.u32 	%r14, %r13, -2004318071;
	shr.u32 	%r15, %r14, 5;
	mul.lo.s32 	%r16, %r15, 60;
	sub.s32 	%r17, %r13, %r16;
	and.b32  	%r18, %r8, 63;
	or.b32  	%r19, %r4, %r18;
	shl.b32 	%r20, %r17, 6;
	mul.wide.u16 	%r21, %rs2, 4096;
	add.s32 	%r22, %r19, %r21;
	or.b32  	%r23, %r22, %r20;
	mul.wide.u32 	%rd4, %r23, 4;
	add.s64 	%rd5, %rd3, %rd4;
	ld.global.nc.f32 	%f1, [%rd5];
	add.f32 	%f2, %f1, 0f00000000;
	ld.global.nc.f32 	%f3, [%rd5+256];
	add.f32 	%f4, %f2, %f3;
	ld.global.nc.f32 	%f5, [%rd5+512];
	add.f32 	%f6, %f4, %f5;
	ld.global.nc.f32 	%f7, [%rd5+768];
	add.f32 	%f8, %f6, %f7;
	ld.global.nc.f32 	%f9, [%rd5+1024];
	add.f32 	%f10, %f8, %f9;
	add.s32 	%r24, %r23, 4096;
	mul.wide.u32 	%rd6, %r24, 4;
	add.s64 	%rd7, %rd3, %rd6;
	ld.global.nc.f32 	%f11, [%rd7];
	add.f32 	%f12, %f10, %f11;
	ld.global.nc.f32 	%f13, [%rd7+256];
	add.f32 	%f14, %f12, %f13;
	ld.global.nc.f32 	%f15, [%rd7+512];
	add.f32 	%f16, %f14, %f15;
	ld.global.nc.f32 	%f17, [%rd7+768];
	add.f32 	%f18, %f16, %f17;
	ld.global.nc.f32 	%f19, [%rd7+1024];
	add.f32 	%f20, %f18, %f19;
	add.s32 	%r25, %r23, 8192;
	mul.wide.u32 	%rd8, %r25, 4;
	add.s64 	%rd9, %rd3, %rd8;
	ld.global.nc.f32 	%f21, [%rd9];
	add.f32 	%f22, %f20, %f21;
	ld.global.nc.f32 	%f23, [%rd9+256];
	add.f32 	%f24, %f22, %f23;
	ld.global.nc.f32 	%f25, [%rd9+512];
	add.f32 	%f26, %f24, %f25;
	ld.global.nc.f32 	%f27, [%rd9+768];
	add.f32 	%f28, %f26, %f27;
	ld.global.nc.f32 	%f29, [%rd9+1024];
	add.f32 	%f30, %f28, %f29;
	add.s32 	%r26, %r23, 12288;
	mul.wide.u32 	%rd10, %r26, 4;
	add.s64 	%rd11, %rd3, %rd10;
	ld.global.nc.f32 	%f31, [%rd11];
	add.f32 	%f32, %f30, %f31;
	ld.global.nc.f32 	%f33, [%rd11+256];
	add.f32 	%f34, %f32, %f33;
	ld.global.nc.f32 	%f35, [%rd11+512];
	add.f32 	%f36, %f34, %f35;
	ld.global.nc.f32 	%f37, [%rd11+768];
	add.f32 	%f38, %f36, %f37;
	ld.global.nc.f32 	%f39, [%rd11+1024];
	add.f32 	%f40, %f38, %f39;
	add.s32 	%r27, %r23, 16384;
	mul.wide.u32 	%rd12, %r27, 4;
	add.s64 	%rd13, %rd3, %rd12;
	ld.global.nc.f32 	%f41, [%rd13];
	add.f32 	%f42, %f40, %f41;
	ld.global.nc.f32 	%f43, [%rd13+256];
	add.f32 	%f44, %f42, %f43;
	ld.global.nc.f32 	%f45, [%rd13+512];
	add.f32 	%f46, %f44, %f45;
	ld.global.nc.f32 	%f47, [%rd13+768];
	add.f32 	%f48, %f46, %f47;
	ld.global.nc.f32 	%f49, [%rd13+1024];
	add.f32 	%f50, %f48, %f49;
	cvta.to.global.u64 	%rd14, %rd2;
	shl.b32 	%r28, %r1, 10;
	or.b32  	%r29, %r28, %r8;
	mul.wide.u32 	%rd15, %r29, 4;
	add.s64 	%rd16, %rd14, %rd15;
	st.global.f32 	[%rd16], %f50;
	ret;

}


// ===== COMPILED SASS (sm_100) =====

	.target	sm_100

	.elftype	@"ET_EXEC"


//--------------------- .note.nv.tkinfo           --------------------------
	.section	.note.nv.tkinfo,"",@"SHT_NOTE"
	.sectionflags	@"SHF_NOTE_NV_TKINFO"
	.tkinfo
        /*0018*/ 	.word	0x00000002
        /*0030*/ 	.string	""
        /*0030*/ 	.string	"ptxas"
        /*0030*/ 	.string	"Cuda compilation tools, release 13.0, V13.0.88"
        /*0030*/ 	.string	"Build cuda_13.0.r13.0/compiler.36424714_0"
        /*0030*/ 	.string	"-arch sm_100 -m 64 "



//--------------------- .note.nv.cuinfo           --------------------------
	.section	.note.nv.cuinfo,"",@"SHT_NOTE"
	.sectionflags	@"SHF_NOTE_NV_CUINFO"
        /*0018*/ 	.short	0x0002
        /*001a*/ 	.short	0x0064
        /*001c*/ 	.short	0x0082
	.zero		2


//--------------------- .nv.info                  --------------------------
	.section	.nv.info,"",@"SHT_CUDA_INFO"
	.align	4


	//----- nvinfo : EIATTR_REGCOUNT
	.align		4
        /*0000*/ 	.byte	0x04, 0x2f
        /*0002*/ 	.short	(.L_1 - .L_0)
	.align		4
.L_0:
        /*0004*/ 	.word	index@(sumpool_kernel)
        /*0008*/ 	.word	0x00000020


	//----- nvinfo : EIATTR_FRAME_SIZE
	.align		4
.L_1:
        /*000c*/ 	.byte	0x04, 0x11
        /*000e*/ 	.short	(.L_3 - .L_2)
	.align		4
.L_2:
        /*0010*/ 	.word	index@(sumpool_kernel)
        /*0014*/ 	.word	0x00000000


	//----- nvinfo : EIATTR_MIN_STACK_SIZE
	.align		4
.L_3:
        /*0018*/ 	.byte	0x04, 0x12
        /*001a*/ 	.short	(.L_5 - .L_4)
	.align		4
.L_4:
        /*001c*/ 	.word	index@(sumpool_kernel)
        /*0020*/ 	.word	0x00000000
.L_5:


//--------------------- .nv.compat                --------------------------
	.section	.nv.compat,"",@"SHT_CUDA_COMPAT_INFO"
	.align	4
        /*0000*/ 	.byte	0x02, 0x09, 0x00, 0x00, 0x02, 0x02, 0x01, 0x00, 0x02, 0x05, 0x05, 0x00, 0x03, 0x07, 0x01, 0x01
        /*0010*/ 	.byte	0x02, 0x03, 0x00, 0x00, 0x02, 0x06, 0x01, 0x00, 0x04, 0x0b, 0x08, 0x00, 0x09, 0x00, 0x00, 0x00
        /*0020*/ 	.byte	0x00, 0x00, 0x00, 0x00


//--------------------- .nv.info.sumpool_kernel   --------------------------
	.section	.nv.info.sumpool_kernel,"",@"SHT_CUDA_INFO"
	.sectionflags	@""
	.align	4


	//----- nvinfo : EIATTR_CUDA_API_VERSION
	.align		4
        /*0000*/ 	.byte	0x04, 0x37
        /*0002*/ 	.short	(.L_7 - .L_6)
.L_6:
        /*0004*/ 	.word	0x00000082


	//----- nvinfo : EIATTR_KPARAM_INFO
	.align		4
.L_7:
        /*0008*/ 	.byte	0x04, 0x17
        /*000a*/ 	.short	(.L_9 - .L_8)
.L_8:
        /*000c*/ 	.word	0x00000000
        /*0010*/ 	.short	0x0001
        /*0012*/ 	.short	0x0008
        /*0014*/ 	.byte	0x00, 0xf5, 0x21, 0x00


	//----- nvinfo : EIATTR_KPARAM_INFO
	.align		4
.L_9:
        /*0018*/ 	.byte	0x04, 0x17
        /*001a*/ 	.short	(.L_11 - .L_10)
.L_10:
        /*001c*/ 	.word	0x00000000
        /*0020*/ 	.short	0x0000
        /*0022*/ 	.short	0x0000
        /*0024*/ 	.byte	0x00, 0xf5, 0x21, 0x00


	//----- nvinfo : EIATTR_SPARSE_MMA_MASK
	.align		4
.L_11:
        /*0028*/ 	.byte	0x03, 0x50
        /*002a*/ 	.short	0x0000


	//----- nvinfo : EIATTR_MAXREG_COUNT
	.align		4
        /*002c*/ 	.byte	0x03, 0x1b
        /*002e*/ 	.short	0x0040


	//----- nvinfo : EIATTR_MERCURY_ISA_VERSION
	.align		4
        /*0030*/ 	.byte	0x03, 0x5f
        /*0032*/ 	.short	0x0101


	//----- nvinfo : EIATTR_VRC_CTA_INIT_COUNT
	.align		4
        /*0034*/ 	.byte	0x02, 0x4a
	.zero		1
	.zero		1


	//----- nvinfo : EIATTR_EXIT_INSTR_OFFSETS
	.align		4
        /*0038*/ 	.byte	0x04, 0x1c
        /*003a*/ 	.short	(.L_13 - .L_12)


	//   ....[0]....
.L_12:
        /*003c*/ 	.word	0x00000580


	//----- nvinfo : EIATTR_MAX_THREADS
	.align		4
.L_13:
        /*0040*/ 	.byte	0x04, 0x05
        /*0042*/ 	.short	(.L_15 - .L_14)
.L_14:
        /*0044*/ 	.word	0x00000400
        /*0048*/ 	.word	0x00000001
        /*004c*/ 	.word	0x00000001


	//----- nvinfo : EIATTR_CBANK_PARAM_SIZE
	.align		4
.L_15:
        /*0050*/ 	.byte	0x03, 0x19
        /*0052*/ 	.short	0x0010


	//----- nvinfo : EIATTR_PARAM_CBANK
	.align		4
        /*0054*/ 	.byte	0x04, 0x0a
        /*0056*/ 	.short	(.L_17 - .L_16)
	.align		4
.L_16:
        /*0058*/ 	.word	index@(.nv.constant0.sumpool_kernel)
        /*005c*/ 	.short	0x0380
        /*005e*/ 	.short	0x0010


	//----- nvinfo : EIATTR_SW_WAR
	.align		4
.L_17:
        /*0060*/ 	.byte	0x04, 0x36
        /*0062*/ 	.short	(.L_19 - .L_18)
.L_18:
        /*0064*/ 	.word	0x00000008
.L_19:


//--------------------- .nv.callgraph             --------------------------
	.section	.nv.callgraph,"",@"SHT_CUDA_CALLGRAPH"
	.align	4
	.sectionentsize	8
	.align		4
        /*0000*/ 	.word	0x00000000
	.align		4
        /*0004*/ 	.word	0xffffffff
	.align		4
        /*0008*/ 	.word	0x00000000
	.align		4
        /*000c*/ 	.word	0xfffffffe
	.align		4
        /*0010*/ 	.word	0x00000000
	.align		4
        /*0014*/ 	.word	0xfffffffd
	.align		4
        /*0018*/ 	.word	0x00000000
	.align		4
        /*001c*/ 	.word	0xfffffffc


//--------------------- .text.sumpool_kernel      --------------------------
	.section	.text.sumpool_kernel,"ax",@progbits
	.align	128
        .global         sumpool_kernel
        .type           sumpool_kernel,@function
        .size           sumpool_kernel,(.L_x_1 - sumpool_kernel)
        .other          sumpool_kernel,@"STO_CUDA_ENTRY STV_DEFAULT"
sumpool_kernel:
.text.sumpool_kernel:
[----:B------:R-:W-:Y:S01]  /*0000*/  LDC R1, c[0x0][0x37c] ;  /* 0x0000df00ff017b82 */ /* 0x000fe20000000800 */
[----:B------:R-:W0:Y:S07]  /*0010*/  S2R R11, SR_CTAID.X ;  /* 0x00000000000b7919 */ /* 0x000e2e0000002500 */
[----:B------:R-:W1:Y:S01]  /*0020*/  LDC.64 R6, c[0x0][0x380] ;  /* 0x0000e000ff067b82 */ /* 0x000e620000000a00 */
[----:B------:R-:W2:Y:S01]  /*0030*/  LDCU.64 UR4, c[0x0][0x358] ;  /* 0x00006b00ff0477ac */ /* 0x000ea20008000a00 */
[----:B------:R-:W3:Y:S01]  /*0040*/  S2R R9, SR_TID.X ;  /* 0x0000000000097919 */ /* 0x000ee20000002100 */
[C---:B0-----:R-:W-:Y:S01]  /*0050*/  IMAD.HI.U32 R0, R11.reuse, -0x6e5d4c3b, RZ ;  /* 0x91a2b3c50b007827 */ /* 0x041fe200078e00ff */
[----:B------:R-:W-:-:S02]  /*0060*/  SHF.L.U32 R3, R11, 0x4, RZ ;  /* 0x000000040b037819 */ /* 0x000fc400000006ff */
[--C-:B---3--:R-:W-:Y:S02]  /*0070*/  SHF.R.U32.HI R4, RZ, 0x6, R9.reuse ;  /* 0x00000006ff047819 */ /* 0x108fe40000011609 */
[----:B------:R-:W-:Y:S02]  /*0080*/  SHF.R.U32.HI R0, RZ, 0x7, R0 ;  /* 0x00000007ff007819 */ /* 0x000fe40000011600 */
[----:B------:R-:W-:Y:S02]  /*0090*/  LOP3.LUT R4, R3, R4, RZ, 0xfc, !PT ;  /* 0x0000000403047212 */ /* 0x000fe400078efcff */
[----:B------:R-:W-:Y:S01]  /*00a0*/  SHF.R.U32.HI R3, RZ, 0x8, R9 ;  /* 0x00000008ff037819 */ /* 0x000fe20000011609 */
[----:B------:R-:W-:Y:S02]  /*00b0*/  IMAD R2, R0, -0xe1, R11 ;  /* 0xffffff1f00027824 */ /* 0x000fe400078e020b */
[----:B------:R-:W-:-:S03]  /*00c0*/  IMAD.HI.U32 R5, R4, -0x77777777, RZ ;  /* 0x8888888904057827 */ /* 0x000fc600078e00ff */
[----:B------:R-:W-:Y:S02]  /*00d0*/  SHF.L.U32 R2, R2, 0x2, RZ ;  /* 0x0000000202027819 */ /* 0x000fe400000006ff */
[----:B------:R-:W-:Y:S02]  /*00e0*/  SHF.R.U32.HI R5, RZ, 0x5, R5 ;  /* 0x00000005ff057819 */ /* 0x000fe40000011605 */
[----:B------:R-:W-:Y:S02]  /*00f0*/  LOP3.LUT R2, R2, 0xffff, R3, 0xc8, !PT ;  /* 0x0000ffff02027812 */ /* 0x000fe400078ec803 */
[----:B------:R-:W-:Y:S01]  /*0100*/  LOP3.LUT R3, R9, 0x3f, RZ, 0xc0, !PT ;  /* 0x0000003f09037812 */ /* 0x000fe200078ec0ff */
[----:B------:R-:W-:Y:S02]  /*0110*/  IMAD R5, R5, -0x3c, R4 ;  /* 0xffffffc405057824 */ /* 0x000fe400078e0204 */
[----:B------:R-:W-:Y:S01]  /*0120*/  IMAD R2, R2, 0x1112, RZ ;  /* 0x0000111202027824 */ /* 0x000fe200078e02ff */
[----:B------:R-:W-:-:S02]  /*0130*/  LEA R3, R0, R3, 0x12 ;  /* 0x0000000300037211 */ /* 0x000fc400078e90ff */
[----:B------:R-:W-:Y:S02]  /*0140*/  SHF.L.U32 R5, R5, 0x6, RZ ;  /* 0x0000000605057819 */ /* 0x000fe400000006ff */
[----:B------:R-:W-:-:S04]  /*0150*/  SHF.R.U32.HI R0, RZ, 0x10, R2 ;  /* 0x00000010ff007819 */ /* 0x000fc80000011602 */
[----:B------:R-:W-:-:S04]  /*0160*/  LEA R0, R0, R3, 0xc ;  /* 0x0000000300007211 */ /* 0x000fc800078e60ff */
[----:B------:R-:W-:-:S05]  /*0170*/  LOP3.LUT R29, R0, R5, RZ, 0xfc, !PT ;  /* 0x00000005001d7212 */ /* 0x000fca00078efcff */
[----:B-1----:R-:W-:-:S05]  /*0180*/  IMAD.WIDE.U32 R2, R29, 0x4, R6 ;  /* 0x000000041d027825 */ /* 0x002fca00078e0006 */
[----:B--2---:R-:W2:Y:S04]  /*0190*/  LDG.E.CONSTANT R14, desc[UR4][R2.64] ;  /* 0x00000004020e7981 */ /* 0x004ea8000c1e9900 */
[----:B------:R-:W3:Y:S04]  /*01a0*/  LDG.E.CONSTANT R13, desc[UR4][R2.64+0x100] ;  /* 0x00010004020d7981 */ /* 0x000ee8000c1e9900 */
[----:B------:R-:W4:Y:S01]  /*01b0*/  LDG.E.CONSTANT R12, desc[UR4][R2.64+0x200] ;  /* 0x00020004020c7981 */ /* 0x000f22000c1e9900 */
[----:B------:R-:W-:-:S03]  /*01c0*/  IADD3 R25, PT, PT, R29, 0x1000, RZ ;  /* 0x000010001d197810 */ /* 0x000fc60007ffe0ff */
[----:B------:R-:W5:Y:S02]  /*01d0*/  LDG.E.CONSTANT R0, desc[UR4][R2.64+0x300] ;  /* 0x0003000402007981 */ /* 0x000f64000c1e9900 */
[----:B------:R-:W-:Y:S02]  /*01e0*/  IMAD.WIDE.U32 R24, R25, 0x4, R6 ;  /* 0x0000000419187825 */ /* 0x000fe400078e0006 */
[----:B------:R0:W5:Y:S04]  /*01f0*/  LDG.E.CONSTANT R10, desc[UR4][R2.64+0x400] ;  /* 0x00040004020a7981 */ /* 0x000168000c1e9900 */
[----:B------:R-:W5:Y:S04]  /*0200*/  LDG.E.CONSTANT R8, desc[UR4][R24.64] ;  /* 0x0000000418087981 */ /* 0x000f68000c1e9900 */
[----:B------:R-:W5:Y:S01]  /*0210*/  LDG.E.CONSTANT R17, desc[UR4][R24.64+0x100] ;  /* 0x0001000418117981 */ /* 0x000f62000c1e9900 */
[----:B------:R-:W-:-:S03]  /*0220*/  IADD3 R5, PT, PT, R29, 0x2000, RZ ;  /* 0x000020001d057810 */ /* 0x000fc60007ffe0ff */
[----:B------:R-:W5:Y:S04]  /*0230*/  LDG.E.CONSTANT R16, desc[UR4][R24.64+0x200] ;  /* 0x0002000418107981 */ /* 0x000f68000c1e9900 */
[----:B------:R-:W5:Y:S01]  /*0240*/  LDG.E.CONSTANT R15, desc[UR4][R24.64+0x300] ;  /* 0x00030004180f7981 */ /* 0x000f62000c1e9900 */
[----:B------:R-:W-:-:S03]  /*0250*/  IMAD.WIDE.U32 R4, R5, 0x4, R6 ;  /* 0x0000000405047825 */ /* 0x000fc600078e0006 */
[----:B------:R-:W5:Y:S04]  /*0260*/  LDG.E.CONSTANT R22, desc[UR4][R24.64+0x400] ;  /* 0x0004000418167981 */ /* 0x000f68000c1e9900 */
[----:B------:R-:W5:Y:S04]  /*0270*/  LDG.E.CONSTANT R21, desc[UR4][R4.64] ;  /* 0x0000000404157981 */ /* 0x000f68000c1e9900 */
[----:B------:R-:W5:Y:S01]  /*0280*/  LDG.E.CONSTANT R20, desc[UR4][R4.64+0x100] ;  /* 0x0001000404147981 */ /* 0x000f62000c1e9900 */
[----:B0-----:R-:W-:-:S03]  /*0290*/  IADD3 R3, PT, PT, R29, 0x3000, RZ ;  /* 0x000030001d037810 */ /* 0x001fc60007ffe0ff */
[----:B------:R-:W5:Y:S04]  /*02a0*/  LDG.E.CONSTANT R19, desc[UR4][R4.64+0x200] ;  /* 0x0002000404137981 */ /* 0x000f68000c1e9900 */
[----:B------:R-:W5:Y:S01]  /*02b0*/  LDG.E.CONSTANT R18, desc[UR4][R4.64+0x300] ;  /* 0x0003000404127981 */ /* 0x000f62000c1e9900 */
[----:B------:R-:W-:-:S03]  /*02c0*/  IMAD.WIDE.U32 R2, R3, 0x4, R6 ;  /* 0x0000000403027825 */ /* 0x000fc600078e0006 */
[----:B------:R-:W5:Y:S04]  /*02d0*/  LDG.E.CONSTANT R23, desc[UR4][R4.64+0x400] ;  /* 0x0004000404177981 */ /* 0x000f68000c1e9900 */
[----:B------:R-:W5:Y:S04]  /*02e0*/  LDG.E.CONSTANT R26, desc[UR4][R2.64] ;  /* 0x00000004021a7981 */ /* 0x000f68000c1e9900 */
[----:B------:R-:W5:Y:S01]  /*02f0*/  LDG.E.CONSTANT R27, desc[UR4][R2.64+0x100] ;  /* 0x00010004021b7981 */ /* 0x000f62000c1e9900 */
[----:B------:R-:W-:-:S03]  /*0300*/  IADD3 R29, PT, PT, R29, 0x4000, RZ ;  /* 0x000040001d1d7810 */ /* 0x000fc60007ffe0ff */
[----:B------:R-:W5:Y:S02]  /*0310*/  LDG.E.CONSTANT R24, desc[UR4][R2.64+0x200] ;  /* 0x0002000402187981 */ /* 0x000f64000c1e9900 */
[----:B------:R-:W-:Y:S02]  /*0320*/  IMAD.WIDE.U32 R6, R29, 0x4, R6 ;  /* 0x000000041d067825 */ /* 0x000fe400078e0006 */
[----:B------:R-:W5:Y:S04]  /*0330*/  LDG.E.CONSTANT R25, desc[UR4][R2.64+0x300] ;  /* 0x0003000402197981 */ /* 0x000f68000c1e9900 */
[----:B------:R0:W5:Y:S04]  /*0340*/  LDG.E.CONSTANT R28, desc[UR4][R2.64+0x400] ;  /* 0x00040004021c7981 */ /* 0x000168000c1e9900 */
[----:B------:R-:W5:Y:S04]  /*0350*/  LDG.E.CONSTANT R4, desc[UR4][R6.64+0x100] ;  /* 0x0001000406047981 */ /* 0x000f68000c1e9900 */
[----:B------:R-:W5:Y:S01]  /*0360*/  LDG.E.CONSTANT R5, desc[UR4][R6.64+0x400] ;  /* 0x0004000406057981 */ /* 0x000f62000c1e9900 */
[----:B0-----:R-:W0:Y:S01]  /*0370*/  LDC.64 R2, c[0x0][0x388] ;  /* 0x0000e200ff027b82 */ /* 0x001e220000000a00 */
[----:B--2---:R-:W-:-:S02]  /*0380*/  FADD R29, RZ, R14 ;  /* 0x0000000eff1d7221 */ /* 0x004fc40000000000 */
[----:B------:R-:W2:Y:S02]  /*0390*/  LDG.E.CONSTANT R14, desc[UR4][R6.64] ;  /* 0x00000004060e7981 */ /* 0x000ea4000c1e9900 */
[----:B---3--:R-:W-:-:S04]  /*03a0*/  FADD R13, R29, R13 ;  /* 0x0000000d1d0d7221 */ /* 0x008fc80000000000 */
[----:B----4-:R-:W-:Y:S02]  /*03b0*/  FADD R29, R13, R12 ;  /* 0x0000000c0d1d7221 */ /* 0x010fe40000000000 */
[----:B------:R-:W3:Y:S04]  /*03c0*/  LDG.E.CONSTANT R13, desc[UR4][R6.64+0x200] ;  /* 0x00020004060d7981 */ /* 0x000ee8000c1e9900 */
[----:B------:R-:W4:Y:S01]  /*03d0*/  LDG.E.CONSTANT R12, desc[UR4][R6.64+0x300] ;  /* 0x00030004060c7981 */ /* 0x000f22000c1e9900 */
[----:B-----5:R-:W-:-:S04]  /*03e0*/  FADD R29, R29, R0 ;  /* 0x000000001d1d7221 */ /* 0x020fc80000000000 */
[----:B------:R-:W-:-:S04]  /*03f0*/  FADD R29, R29, R10 ;  /* 0x0000000a1d1d7221 */ /* 0x000fc80000000000 */
        /* <DEDUP_REMOVED lines=14> */
[----:B------:R-:W-:Y:S01]  /*04e0*/  FADD R25, R25, R28 ;  /* 0x0000001c19197221 */ /* 0x000fe20000000000 */
[----:B------:R-:W-:-:S04]  /*04f0*/  SHF.L.U32 R0, R11, 0xa, RZ ;  /* 0x0000000a0b007819 */ /* 0x000fc800000006ff */
[----:B------:R-:W-:-:S05]  /*0500*/  LOP3.LUT R9, R0, R9, RZ, 0xfc, !PT ;  /* 0x0000000900097212 */ /* 0x000fca00078efcff */
[----:B0-----:R-:W-:-:S04]  /*0510*/  IMAD.WIDE.U32 R2, R9, 0x4, R2 ;  /* 0x0000000409027825 */ /* 0x001fc800078e0002 */
[----:B--2---:R-:W-:-:S04]  /*0520*/  FADD R25, R25, R14 ;  /* 0x0000000e19197221 */ /* 0x004fc80000000000 */
[----:B------:R-:W-:-:S04]  /*0530*/  FADD R4, R25, R4 ;  /* 0x0000000419047221 */ /* 0x000fc80000000000 */
[----:B---3--:R-:W-:-:S04]  /*0540*/  FADD R13, R4, R13 ;  /* 0x0000000d040d7221 */ /* 0x008fc80000000000 */
[----:B----4-:R-:W-:-:S04]  /*0550*/  FADD R12, R13, R12 ;  /* 0x0000000c0d0c7221 */ /* 0x010fc80000000000 */
[----:B------:R-:W-:-:S05]  /*0560*/  FADD R5, R12, R5 ;  /* 0x000000050c057221 */ /* 0x000fca0000000000 */
[----:B------:R-:W-:Y:S01]  /*0570*/  STG.E desc[UR4][R2.64], R5 ;  /* 0x0000000502007986 */ /* 0x000fe2000c101904 */
[----:B------:R-:W-:Y:S05]  /*0580*/  EXIT ;  /* 0x000000000000794d */ /* 0x000fea0003800000 */
.L_x_0:
[----:B------:R-:W-:-:S00]  /*0590*/  BRA `(.L_x_0) ;  /* 0xfffffffc00fc7947 */ /* 0x000fc0000383ffff */
[----:B------:R-:W-:-:S00]  /*05a0*/  NOP ;  /* 0x0000000000007918 */ /* 0x000fc00000000000 */
        /* <DEDUP_REMOVED lines=13> */
.L_x_1:


//--------------------- .nv.shared.reserved.0     --------------------------
	.section	.nv.shared.reserved.0,"aw",@nobits
	.weak		__nv_reservedSMEM_offset_0_alias
	.size		__nv_reservedSMEM_offset_0_alias, 0, 64
	.other		__nv_reservedSMEM_offset_0_alias,@"STO_CUDA_RESERVED_SHARED STV_DEFAULT"
__nv_reservedSMEM_offset_0_alias:
	.zero		0
	.zero		64


//--------------------- .nv.constant0.sumpool_kernel --------------------------
	.section	.nv.constant0.sumpool_kernel,"a",@progbits
	.sectionflags	@""
	.align	4
.nv.constant0.sumpool_kernel:
	.zero		912


//--------------------- SYMBOLS --------------------------

	.type		.nv.reservedSmem.offset0,@object
	.size		.nv.reservedSmem.offset0,0x4
